	.headerflags	@"EF_CUDA_TEXMODE_UNIFIED EF_CUDA_64BIT_ADDRESS EF_CUDA_ACCELERATORS EF_CUDA_SM90 EF_CUDA_VIRTUAL_SM(EF_CUDA_SM90)"
	.elftype	@"ET_EXEC"


//--------------------- .nv.info                  --------------------------
	.section	.nv.info,"",@"SHT_CUDA_INFO"
	.align	4


	//----- nvinfo : EIATTR_REGCOUNT
	.align		4
        /*0000*/ 	.byte	0x04, 0x2f
        /*0002*/ 	.short	(.L_3 - .L_2)
	.align		4
.L_2:
        /*0004*/ 	.word	index@(triton_poi_fused__native_batch_norm_legit_no_training_add_relu_threshold_backward_2)
        /*0008*/ 	.word	0x00000020


	//----- nvinfo : EIATTR_MIN_STACK_SIZE
	.align		4
.L_3:
        /*000c*/ 	.byte	0x04, 0x12
        /*000e*/ 	.short	(.L_5 - .L_4)
	.align		4
.L_4:
        /*0010*/ 	.word	index@(triton_poi_fused__native_batch_norm_legit_no_training_add_relu_threshold_backward_2)
        /*0014*/ 	.word	0x00000000


	//----- nvinfo : EIATTR_FRAME_SIZE
	.align		4
.L_5:
        /*0018*/ 	.byte	0x04, 0x11
        /*001a*/ 	.short	(.L_7 - .L_6)
	.align		4
.L_6:
        /*001c*/ 	.word	index@(triton_poi_fused__native_batch_norm_legit_no_training_add_relu_threshold_backward_2)
        /*0020*/ 	.word	0x00000000


	//----- nvinfo : EIATTR_MIN_STACK_SIZE
	.align		4
.L_7:
        /*0024*/ 	.byte	0x04, 0x12
        /*0026*/ 	.short	(.L_9 - .L_8)
	.align		4
.L_8:
        /*0028*/ 	.word	index@(triton_poi_fused__native_batch_norm_legit_no_training_add_relu_threshold_backward_2)
        /*002c*/ 	.word	0x00000000
.L_9:


//--------------------- .nv.info.triton_poi_fused__native_batch_norm_legit_no_training_add_relu_threshold_backward_2 --------------------------
	.section	.nv.info.triton_poi_fused__native_batch_norm_legit_no_training_add_relu_threshold_backward_2,"",@"SHT_CUDA_INFO"
	.sectionflags	@""
	.align	4


	//----- nvinfo : EIATTR_CUDA_API_VERSION
	.align		4
        /*0000*/ 	.byte	0x04, 0x37
        /*0002*/ 	.short	(.L_11 - .L_10)
.L_10:
        /*0004*/ 	.word	0x0000007c


	//----- nvinfo : EIATTR_KPARAM_INFO
	.align		4
.L_11:
        /*0008*/ 	.byte	0x04, 0x17
        /*000a*/ 	.short	(.L_13 - .L_12)
.L_12:
        /*000c*/ 	.word	0x00000000
        /*0010*/ 	.short	0x000c
        /*0012*/ 	.short	0x0060
        /*0014*/ 	.byte	0x00, 0xf0, 0x11, 0x00


	//----- nvinfo : EIATTR_KPARAM_INFO
	.align		4
.L_13:
        /*0018*/ 	.byte	0x04, 0x17
        /*001a*/ 	.short	(.L_15 - .L_14)
.L_14:
        /*001c*/ 	.word	0x00000000
        /*0020*/ 	.short	0x000b
        /*0022*/ 	.short	0x0058
        /*0024*/ 	.byte	0x00, 0xf4, 0x21, 0x00


	//----- nvinfo : EIATTR_KPARAM_INFO
	.align		4
.L_15:
        /*0028*/ 	.byte	0x04, 0x17
        /*002a*/ 	.short	(.L_17 - .L_16)
.L_16:
        /*002c*/ 	.word	0x00000000
        /*0030*/ 	.short	0x000a
        /*0032*/ 	.short	0x0050
        /*0034*/ 	.byte	0x00, 0xf4, 0x21, 0x00


	//----- nvinfo : EIATTR_KPARAM_INFO
	.align		4
.L_17:
        /*0038*/ 	.byte	0x04, 0x17
        /*003a*/ 	.short	(.L_19 - .L_18)
.L_18:
        /*003c*/ 	.word	0x00000000
        /*0040*/ 	.short	0x0009
        /*0042*/ 	.short	0x0048
        /*0044*/ 	.byte	0x00, 0xf4, 0x21, 0x00


	//----- nvinfo : EIATTR_KPARAM_INFO
	.align		4
.L_19:
        /*0048*/ 	.byte	0x04, 0x17
        /*004a*/ 	.short	(.L_21 - .L_20)
.L_20:
        /*004c*/ 	.word	0x00000000
        /*0050*/ 	.short	0x0008
        /*0052*/ 	.short	0x0040
        /*0054*/ 	.byte	0x00, 0xf4, 0x21, 0x00


	//----- nvinfo : EIATTR_KPARAM_INFO
	.align		4
.L_21:
        /*0058*/ 	.byte	0x04, 0x17
        /*005a*/ 	.short	(.L_23 - .L_22)
.L_22:
        /*005c*/ 	.word	0x00000000
        /*0060*/ 	.short	0x0007
        /*0062*/ 	.short	0x0038
        /*0064*/ 	.byte	0x00, 0xf4, 0x21, 0x00


	//----- nvinfo : EIATTR_KPARAM_INFO
	.align		4
.L_23:
        /*0068*/ 	.byte	0x04, 0x17
        /*006a*/ 	.short	(.L_25 - .L_24)
.L_24:
        /*006c*/ 	.word	0x00000000
        /*0070*/ 	.short	0x0006
        /*0072*/ 	.short	0x0030
        /*0074*/ 	.byte	0x00, 0xf4, 0x21, 0x00


	//----- nvinfo : EIATTR_KPARAM_INFO
	.align		4
.L_25:
        /*0078*/ 	.byte	0x04, 0x17
        /*007a*/ 	.short	(.L_27 - .L_26)
.L_26:
        /*007c*/ 	.word	0x00000000
        /*0080*/ 	.short	0x0005
        /*0082*/ 	.short	0x0028
        /*0084*/ 	.byte	0x00, 0xf4, 0x21, 0x00


	//----- nvinfo : EIATTR_KPARAM_INFO
	.align		4
.L_27:
        /*0088*/ 	.byte	0x04, 0x17
        /*008a*/ 	.short	(.L_29 - .L_28)
.L_28:
        /*008c*/ 	.word	0x00000000
        /*0090*/ 	.short	0x0004
        /*0092*/ 	.short	0x0020
        /*0094*/ 	.byte	0x00, 0xf4, 0x21, 0x00


	//----- nvinfo : EIATTR_KPARAM_INFO
	.align		4
.L_29:
        /*0098*/ 	.byte	0x04, 0x17
        /*009a*/ 	.short	(.L_31 - .L_30)
.L_30:
        /*009c*/ 	.word	0x00000000
        /*00a0*/ 	.short	0x0003
        /*00a2*/ 	.short	0x0018
        /*00a4*/ 	.byte	0x00, 0xf4, 0x21, 0x00


	//----- nvinfo : EIATTR_KPARAM_INFO
	.align		4
.L_31:
        /*00a8*/ 	.byte	0x04, 0x17
        /*00aa*/ 	.short	(.L_33 - .L_32)
.L_32:
        /*00ac*/ 	.word	0x00000000
        /*00b0*/ 	.short	0x0002
        /*00b2*/ 	.short	0x0010
        /*00b4*/ 	.byte	0x00, 0xf4, 0x21, 0x00


	//----- nvinfo : EIATTR_KPARAM_INFO
	.align		4
.L_33:
        /*00b8*/ 	.byte	0x04, 0x17
        /*00ba*/ 	.short	(.L_35 - .L_34)
.L_34:
        /*00bc*/ 	.word	0x00000000
        /*00c0*/ 	.short	0x0001
        /*00c2*/ 	.short	0x0008
        /*00c4*/ 	.byte	0x00, 0xf4, 0x21, 0x00


	//----- nvinfo : EIATTR_KPARAM_INFO
	.align		4
.L_35:
        /*00c8*/ 	.byte	0x04, 0x17
        /*00ca*/ 	.short	(.L_37 - .L_36)
.L_36:
        /*00cc*/ 	.word	0x00000000
        /*00d0*/ 	.short	0x0000
        /*00d2*/ 	.short	0x0000
        /*00d4*/ 	.byte	0x00, 0xf4, 0x21, 0x00


	//----- nvinfo : EIATTR_SPARSE_MMA_MASK
	.align		4
.L_37:
        /*00d8*/ 	.byte	0x03, 0x50
        /*00da*/ 	.short	0x0000


	//----- nvinfo : EIATTR_MAXREG_COUNT
	.align		4
        /*00dc*/ 	.byte	0x03, 0x1b
        /*00de*/ 	.short	0x00ff


	//----- nvinfo : EIATTR_EXIT_INSTR_OFFSETS
	.align		4
        /*00e0*/ 	.byte	0x04, 0x1c
        /*00e2*/ 	.short	(.L_39 - .L_38)


	//   ....[0]....
.L_38:
        /*00e4*/ 	.word	0x00000860


	//   ....[1]....
        /*00e8*/ 	.word	0x00000880


	//----- nvinfo : EIATTR_REQNTID
	.align		4
.L_39:
        /*00ec*/ 	.byte	0x04, 0x10
        /*00ee*/ 	.short	(.L_41 - .L_40)
.L_40:
        /*00f0*/ 	.word	0x00000080
        /*00f4*/ 	.word	0x00000001
        /*00f8*/ 	.word	0x00000001


	//----- nvinfo : EIATTR_CBANK_PARAM_SIZE
	.align		4
.L_41:
        /*00fc*/ 	.byte	0x03, 0x19
        /*00fe*/ 	.short	0x0064


	//----- nvinfo : EIATTR_PARAM_CBANK
	.align		4
        /*0100*/ 	.byte	0x04, 0x0a
        /*0102*/ 	.short	(.L_43 - .L_42)
	.align		4
.L_42:
        /*0104*/ 	.word	index@(.nv.constant0.triton_poi_fused__native_batch_norm_legit_no_training_add_relu_threshold_backward_2)
        /*0108*/ 	.short	0x0210
        /*010a*/ 	.short	0x0064


	//----- nvinfo : EIATTR_SW_WAR
	.align		4
.L_43:
        /*010c*/ 	.byte	0x04, 0x36
        /*010e*/ 	.short	(.L_45 - .L_44)
.L_44:
        /*0110*/ 	.word	0x00000008
.L_45:


//--------------------- .nv.callgraph             --------------------------
	.section	.nv.callgraph,"",@"SHT_CUDA_CALLGRAPH"
	.align	4
	.sectionentsize	8
	.align		4
        /*0000*/ 	.word	0x00000000
	.align		4
        /*0004*/ 	.word	0xffffffff
	.align		4
        /*0008*/ 	.word	0x00000000
	.align		4
        /*000c*/ 	.word	0xfffffffe
	.align		4
        /*0010*/ 	.word	0x00000000
	.align		4
        /*0014*/ 	.word	0xfffffffd
	.align		4
        /*0018*/ 	.word	0x00000000
	.align		4
        /*001c*/ 	.word	0xfffffffc


//--------------------- .nv.constant4             --------------------------
	.section	.nv.constant4,"a",@progbits
	.align	8
	.align		8
.nv.constant4:
        /*0000*/ 	.dword	_$_str
	.align		8
        /*0008*/ 	.dword	_$_str_$_2


//--------------------- .text.triton_poi_fused__native_batch_norm_legit_no_training_add_relu_threshold_backward_2 --------------------------
	.section	.text.triton_poi_fused__native_batch_norm_legit_no_training_add_relu_threshold_backward_2,"ax",@progbits
	.align	128
        .global         triton_poi_fused__native_batch_norm_legit_no_training_add_relu_threshold_backward_2
        .type           triton_poi_fused__native_batch_norm_legit_no_training_add_relu_threshold_backward_2,@function
        .size           triton_poi_fused__native_batch_norm_legit_no_training_add_relu_threshold_backward_2,(.L_x_1 - triton_poi_fused__native_batch_norm_legit_no_training_add_relu_threshold_backward_2)
        .other          triton_poi_fused__native_batch_norm_legit_no_training_add_relu_threshold_backward_2,@"STO_CUDA_ENTRY STV_DEFAULT"
triton_poi_fused__native_batch_norm_legit_no_training_add_relu_threshold_backward_2:
.text.triton_poi_fused__native_batch_norm_legit_no_training_add_relu_threshold_backward_2:
[----:B------:R-:W0:Y:S01]  /*0000*/  LDC R1, c[0x0][0x28] ;  /* 0x00000a00ff017b82 */ /* 0x000e220000000800 */
[----:B------:R-:W1:Y:S07]  /*0010*/  S2R R0, SR_TID.X ;  /* 0x0000000000007919 */ /* 0x000e6e0000002100 */
[----:B------:R-:W2:Y:S01]  /*0020*/  LDC.64 R10, c[0x0][0x228] ;  /* 0x00008a00ff0a7b82 */ /* 0x000ea20000000a00 */
[----:B------:R-:W-:Y:S01]  /*0030*/  ULDC.64 UR4, c[0x0][0x208] ;  /* 0x0000820000047ab9 */ /* 0x000fe20000000a00 */
[----:B------:R-:W-:Y:S01]  /*0040*/  CS2R R8, SRZ ;  /* 0x0000000000087805 */ /* 0x000fe2000001ff00 */
[----:B------:R-:W3:Y:S05]  /*0050*/  S2R R5, SR_CTAID.X ;  /* 0x0000000000057919 */ /* 0x000eea0000002500 */
[----:B------:R-:W4:Y:S01]  /*0060*/  LDC.64 R12, c[0x0][0x250] ;  /* 0x00009400ff0c7b82 */ /* 0x000f220000000a00 */
[----:B------:R-:W-:-:S07]  /*0070*/  CS2R R6, SRZ ;  /* 0x0000000000067805 */ /* 0x000fce000001ff00 */
[----:B------:R-:W5:Y:S08]  /*0080*/  LDC.64 R16, c[0x0][0x220] ;  /* 0x00008800ff107b82 */ /* 0x000f700000000a00 */
[----:B------:R-:W2:Y:S08]  /*0090*/  LDC.64 R14, c[0x0][0x230] ;  /* 0x00008c00ff0e7b82 */ /* 0x000eb00000000a00 */
[----:B------:R-:W2:Y:S01]  /*00a0*/  LDC.64 R20, c[0x0][0x248] ;  /* 0x00009200ff147b82 */ /* 0x000ea20000000a00 */
[----:B-1----:R-:W-:-:S07]  /*00b0*/  SHF.L.U32 R0, R0, 0x1, RZ ;  /* 0x0000000100007819 */ /* 0x002fce00000006ff */
[----:B------:R-:W1:Y:S01]  /*00c0*/  LDC.64 R18, c[0x0][0x218] ;  /* 0x00008600ff127b82 */ /* 0x000e620000000a00 */
[----:B---3--:R-:W-:-:S07]  /*00d0*/  SHF.R.S32.HI R3, RZ, 0x17, R5 ;  /* 0x00000017ff037819 */ /* 0x008fce0000011405 */
[----:B------:R-:W3:Y:S01]  /*00e0*/  LDC.64 R28, c[0x0][0x258] ;  /* 0x00009600ff1c7b82 */ /* 0x000ee20000000a00 */
[----:B------:R-:W-:Y:S02]  /*00f0*/  LOP3.LUT R0, R0, 0xfe, RZ, 0xc0, !PT ;  /* 0x000000fe00007812 */ /* 0x000fe400078ec0ff */
[----:B------:R-:W-:Y:S02]  /*0100*/  CS2R R22, SRZ ;  /* 0x0000000000167805 */ /* 0x000fe4000001ff00 */
[----:B------:R-:W-:Y:S02]  /*0110*/  SGXT R3, R3, 0x1 ;  /* 0x000000010303781a */ /* 0x000fe40000000200 */
[----:B------:R-:W-:Y:S02]  /*0120*/  CS2R R24, SRZ ;  /* 0x0000000000187805 */ /* 0x000fe4000001ff00 */
[----:B------:R-:W-:Y:S02]  /*0130*/  LEA R0, R5, R0, 0x8 ;  /* 0x0000000005007211 */ /* 0x000fe400078e40ff */
[----:B------:R-:W-:Y:S01]  /*0140*/  CS2R R26, SRZ ;  /* 0x00000000001a7805 */ /* 0x000fe2000001ff00 */
[----:B------:R-:W-:Y:S01]  /*0150*/  ULDC.64 UR6, c[0x0][0x268] ;  /* 0x00009a0000067ab9 */ /* 0x000fe20000000a00 */
[----:B------:R-:W-:-:S02]  /*0160*/  LEA.HI R3, R3, R0, RZ, 0x4 ;  /* 0x0000000003037211 */ /* 0x000fc400078f20ff */
[----:B------:R-:W-:Y:S02]  /*0170*/  ISETP.GE.AND P0, PT, R0, 0x400, PT ;  /* 0x000004000000780c */ /* 0x000fe40003f06270 */
[----:B------:R-:W-:-:S04]  /*0180*/  SHF.R.S32.HI R3, RZ, 0x4, R3 ;  /* 0x00000004ff037819 */ /* 0x000fc80000011403 */
[----:B------:R-:W-:-:S04]  /*0190*/  LEA.HI R2, R3, R3, RZ, 0x4 ;  /* 0x0000000303027211 */ /* 0x000fc800078f20ff */
[----:B------:R-:W-:-:S04]  /*01a0*/  LOP3.LUT R2, R2, 0xfffffff0, RZ, 0xc0, !PT ;  /* 0xfffffff002027812 */ /* 0x000fc800078ec0ff */
[----:B------:R-:W-:Y:S02]  /*01b0*/  IADD3 R4, R3, -R2, RZ ;  /* 0x8000000203047210 */ /* 0x000fe40007ffe0ff */
[----:B------:R-:W-:-:S03]  /*01c0*/  CS2R R2, SRZ ;  /* 0x0000000000027805 */ /* 0x000fc6000001ff00 */
[----:B--2---:R-:W-:-:S05]  /*01d0*/  IMAD.WIDE R10, R4, 0x4, R10 ;  /* 0x00000004040a7825 */ /* 0x004fca00078e020a */
[----:B------:R-:W2:Y:S01]  /*01e0*/  @!P0 LDG.E.EL R2, desc[UR4][R10.64] ;  /* 0x000000040a028981 */ /* 0x000ea2000c2e1900 */
[----:B----4-:R-:W-:-:S03]  /*01f0*/  IMAD.WIDE R12, R4, 0x4, R12 ;  /* 0x00000004040c7825 */ /* 0x010fc600078e020c */
[----:B------:R5:W4:Y:S04]  /*0200*/  @!P0 LDG.E.EL R8, desc[UR4][R10.64] ;  /* 0x000000040a088981 */ /* 0x000b28000c2e1900 */
[----:B------:R-:W4:Y:S04]  /*0210*/  @!P0 LDG.E.EL R7, desc[UR4][R12.64] ;  /* 0x000000040c078981 */ /* 0x000f28000c2e1900 */
[----:B------:R1:W4:Y:S01]  /*0220*/  @!P0 LDG.E.EL R3, desc[UR4][R12.64] ;  /* 0x000000040c038981 */ /* 0x000322000c2e1900 */
[----:B------:R-:W-:Y:S01]  /*0230*/  HFMA2.MMA R5, -RZ, RZ, 0, 0 ;  /* 0x00000000ff057435 */ /* 0x000fe200000001ff */
[----:B-----5:R-:W-:-:S02]  /*0240*/  IMAD.WIDE R10, R4, 0x4, R16 ;  /* 0x00000004040a7825 */ /* 0x020fc400078e0210 */
[----:B------:R-:W5:Y:S03]  /*0250*/  LDC.64 R16, c[0x0][0x240] ;  /* 0x00009000ff107b82 */ /* 0x000f660000000a00 */
[----:B------:R-:W4:Y:S04]  /*0260*/  @!P0 LDG.E.EL R6, desc[UR4][R10.64] ;  /* 0x000000040a068981 */ /* 0x000f28000c2e1900 */
[----:B------:R3:W4:Y:S01]  /*0270*/  @!P0 LDG.E.EL R5, desc[UR4][R10.64] ;  /* 0x000000040a058981 */ /* 0x000722000c2e1900 */
[----:B01----:R-:W0:Y:S08]  /*0280*/  LDC.64 R12, c[0x0][0x238] ;  /* 0x00008e00ff0c7b82 */ /* 0x003e300000000a00 */
[----:B---3--:R-:W1:Y:S01]  /*0290*/  LDC.64 R10, c[0x0][0x260] ;  /* 0x00009800ff0a7b82 */ /* 0x008e620000000a00 */
[----:B------:R-:W-:-:S04]  /*02a0*/  IMAD.WIDE R14, R4, 0x4, R14 ;  /* 0x00000004040e7825 */ /* 0x000fc800078e020e */
[----:B------:R-:W-:Y:S01]  /*02b0*/  IMAD.WIDE R20, R4, 0x4, R20 ;  /* 0x0000000404147825 */ /* 0x000fe200078e0214 */
[----:B------:R-:W3:Y:S04]  /*02c0*/  @!P0 LDG.E.EL R9, desc[UR4][R14.64] ;  /* 0x000000040e098981 */ /* 0x000ee8000c2e1900 */
[----:B------:R0:W3:Y:S01]  /*02d0*/  @!P0 LDG.E.EL R22, desc[UR4][R14.64] ;  /* 0x000000040e168981 */ /* 0x0000e2000c2e1900 */
[----:B-----5:R-:W-:-:S03]  /*02e0*/  IMAD.WIDE R16, R0, 0x4, R16 ;  /* 0x0000000400107825 */ /* 0x020fc600078e0210 */
[----:B------:R-:W5:Y:S01]  /*02f0*/  @!P0 LDG.E.EL R23, desc[UR4][R20.64] ;  /* 0x0000000414178981 */ /* 0x000f62000c2e1900 */
[----:B------:R-:W-:-:S03]  /*0300*/  IMAD.WIDE R18, R0, 0x4, R18 ;  /* 0x0000000400127825 */ /* 0x000fc600078e0212 */
[----:B------:R1:W3:Y:S01]  /*0310*/  @!P0 LDG.E.EL R24, desc[UR4][R20.64] ;  /* 0x0000000414188981 */ /* 0x0002e2000c2e1900 */
[----:B0-----:R-:W-:Y:S01]  /*0320*/  CS2R R14, SRZ ;  /* 0x00000000000e7805 */ /* 0x001fe2000001ff00 */
[----:B------:R-:W-:-:S04]  /*0330*/  IMAD.WIDE R28, R4, 0x4, R28 ;  /* 0x00000004041c7825 */ /* 0x000fc800078e021c */
[C---:B-1----:R-:W-:Y:S01]  /*0340*/  IMAD.WIDE R10, R4.reuse, 0x4, R10 ;  /* 0x00000004040a7825 */ /* 0x042fe200078e020a */
[----:B------:R-:W3:Y:S01]  /*0350*/  @!P0 LDG.E.64 R14, desc[UR4][R16.64] ;  /* 0x00000004100e8981 */ /* 0x000ee2000c1e1b00 */
[----:B------:R-:W-:Y:S02]  /*0360*/  CS2R R20, SRZ ;  /* 0x0000000000147805 */ /* 0x000fe4000001ff00 */
[----:B------:R-:W-:Y:S01]  /*0370*/  IMAD.WIDE R12, R4, 0x4, R12 ;  /* 0x00000004040c7825 */ /* 0x000fe200078e020c */
[----:B------:R-:W3:Y:S01]  /*0380*/  @!P0 LDG.E.EL R25, desc[UR4][R28.64] ;  /* 0x000000041c198981 */ /* 0x000ee2000c2e1900 */
[----:B------:R-:W-:-:S03]  /*0390*/  MOV R4, RZ ;  /* 0x000000ff00047202 */ /* 0x000fc60000000f00 */
[----:B------:R-:W3:Y:S04]  /*03a0*/  @!P0 LDG.E.64 R20, desc[UR4][R18.64] ;  /* 0x0000000412148981 */ /* 0x000ee8000c1e1b00 */
[----:B------:R0:W5:Y:S04]  /*03b0*/  @!P0 LDG.E.EL R26, desc[UR4][R28.64] ;  /* 0x000000041c1a8981 */ /* 0x000168000c2e1900 */
[----:B------:R-:W5:Y:S04]  /*03c0*/  @!P0 LDG.E.EL R4, desc[UR4][R12.64] ;  /* 0x000000040c048981 */ /* 0x000f68000c2e1900 */
[----:B------:R-:W5:Y:S01]  /*03d0*/  @!P0 LDG.E.EL R27, desc[UR4][R10.64] ;  /* 0x000000040a1b8981 */ /* 0x000f62000c2e1900 */
[----:B0-----:R-:W-:-:S06]  /*03e0*/  CS2R R28, SRZ ;  /* 0x00000000001c7805 */ /* 0x001fcc000001ff00 */
[----:B------:R0:W5:Y:S04]  /*03f0*/  @!P0 LDG.E.EL R29, desc[UR4][R10.64] ;  /* 0x000000040a1d8981 */ /* 0x000168000c2e1900 */
[----:B------:R1:W5:Y:S01]  /*0400*/  @!P0 LDG.E.EL R28, desc[UR4][R12.64] ;  /* 0x000000040c1c8981 */ /* 0x000362000c2e1900 */
[----:B--2---:R-:W-:-:S06]  /*0410*/  FADD R16, R2, 9.9999997473787516356e-06 ;  /* 0x3727c5ac02107421 */ /* 0x004fcc0000000000 */
[----:B------:R-:W2:Y:S01]  /*0420*/  MUFU.SQRT R16, R16 ;  /* 0x0000001000107308 */ /* 0x000ea20000002000 */
[----:B----4-:R-:W-:Y:S01]  /*0430*/  FADD R8, R8, 9.9999997473787516356e-06 ;  /* 0x3727c5ac08087421 */ /* 0x010fe20000000000 */
[----:B------:R-:W-:Y:S01]  /*0440*/  FADD R7, R7, 9.9999997473787516356e-06 ;  /* 0x3727c5ac07077421 */ /* 0x000fe20000000000 */
[----:B------:R-:W-:Y:S01]  /*0450*/  HFMA2.MMA R2, -RZ, RZ, 1.625, 0 ;  /* 0x3e800000ff027435 */ /* 0x000fe200000001ff */
[----:B------:R-:W-:-:S04]  /*0460*/  FADD R3, R3, 9.9999997473787516356e-06 ;  /* 0x3727c5ac03037421 */ /* 0x000fc80000000000 */
[----:B------:R-:W4:Y:S01]  /*0470*/  MUFU.SQRT R8, R8 ;  /* 0x0000000800087308 */ /* 0x000f220000002000 */
[----:B--2---:R-:W-:-:S07]  /*0480*/  FSETP.GT.AND P5, PT, R16, 8.50705917302346158658e+37, PT ;  /* 0x7e8000001000780b */ /* 0x004fce0003fa4000 */
[----:B0-----:R-:W0:Y:S01]  /*0490*/  MUFU.SQRT R11, R7 ;  /* 0x00000007000b7308 */ /* 0x001e220000002000 */
[----:B------:R-:W-:-:S07]  /*04a0*/  FSETP.GEU.AND P1, PT, R16, 1.175494350822287508e-38, PT ;  /* 0x008000001000780b */ /* 0x000fce0003f2e000 */
[----:B------:R-:W2:Y:S01]  /*04b0*/  MUFU.SQRT R17, R3 ;  /* 0x0000000300117308 */ /* 0x000ea20000002000 */
[----:B------:R-:W-:Y:S02]  /*04c0*/  FSEL R10, R2, 1, P5 ;  /* 0x3f800000020a7808 */ /* 0x000fe40002800000 */
[----:B----4-:R-:W-:Y:S01]  /*04d0*/  FSETP.GT.AND P2, PT, R8, 8.50705917302346158658e+37, PT ;  /* 0x7e8000000800780b */ /* 0x010fe20003f44000 */
[----:B------:R-:W-:Y:S01]  /*04e0*/  @P5 FMUL R16, R16, 0.25 ;  /* 0x3e80000010105820 */ /* 0x000fe20000400000 */
[----:B0-----:R-:W-:-:S03]  /*04f0*/  FSETP.GT.AND P6, PT, R11, 8.50705917302346158658e+37, PT ;  /* 0x7e8000000b00780b */ /* 0x001fc60003fc4000 */
[----:B------:R-:W-:Y:S01]  /*0500*/  @!P1 FMUL R16, R16, 16777216 ;  /* 0x4b80000010109820 */ /* 0x000fe20000400000 */
[----:B------:R-:W-:Y:S01]  /*0510*/  @!P1 FMUL R10, R10, 16777216 ;  /* 0x4b8000000a0a9820 */ /* 0x000fe20000400000 */
[C---:B------:R-:W-:Y:S02]  /*0520*/  FSETP.GEU.AND P3, PT, R8.reuse, 1.175494350822287508e-38, PT ;  /* 0x008000000800780b */ /* 0x040fe40003f6e000 */
[----:B------:R-:W-:Y:S02]  /*0530*/  FSETP.GEU.AND P1, PT, R11, 1.175494350822287508e-38, PT ;  /* 0x008000000b00780b */ /* 0x000fe40003f2e000 */
[C---:B--2---:R-:W-:Y:S02]  /*0540*/  FSETP.GT.AND P4, PT, R17.reuse, 8.50705917302346158658e+37, PT ;  /* 0x7e8000001100780b */ /* 0x044fe40003f84000 */
[----:B------:R-:W-:Y:S01]  /*0550*/  FSETP.GEU.AND P5, PT, R17, 1.175494350822287508e-38, PT ;  /* 0x008000001100780b */ /* 0x000fe20003fae000 */
[----:B------:R-:W0:Y:S01]  /*0560*/  MUFU.RCP R7, R16 ;  /* 0x0000001000077308 */ /* 0x000e220000001000 */
[----:B------:R-:W-:Y:S01]  /*0570*/  @P2 FMUL R8, R8, 0.25 ;  /* 0x3e80000008082820 */ /* 0x000fe20000400000 */
[----:B------:R-:W-:-:S04]  /*0580*/  @P6 FMUL R11, R11, 0.25 ;  /* 0x3e8000000b0b6820 */ /* 0x000fc80000400000 */
[----:B------:R-:W-:Y:S02]  /*0590*/  @!P3 FMUL R8, R8, 16777216 ;  /* 0x4b8000000808b820 */ /* 0x000fe40000400000 */
[----:B------:R-:W-:Y:S02]  /*05a0*/  @!P1 FMUL R11, R11, 16777216 ;  /* 0x4b8000000b0b9820 */ /* 0x000fe40000400000 */
[----:B------:R-:W-:Y:S02]  /*05b0*/  @P4 FMUL R17, R17, 0.25 ;  /* 0x3e80000011114820 */ /* 0x000fe40000400000 */
[----:B------:R-:W2:Y:S02]  /*05c0*/  MUFU.RCP R8, R8 ;  /* 0x0000000800087308 */ /* 0x000ea40000001000 */
[----:B------:R-:W-:Y:S01]  /*05d0*/  @!P5 FMUL R17, R17, 16777216 ;  /* 0x4b8000001111d820 */ /* 0x000fe20000400000 */
[----:B0-----:R-:W-:-:S05]  /*05e0*/  FMUL R7, R7, R10 ;  /* 0x0000000a07077220 */ /* 0x001fca0000400000 */
[----:B------:R-:W1:Y:S01]  /*05f0*/  MUFU.RCP R11, R11 ;  /* 0x0000000b000b7308 */ /* 0x000e620000001000 */
[C---:B------:R-:W-:Y:S02]  /*0600*/  FSEL R3, R2.reuse, 1, P2 ;  /* 0x3f80000002037808 */ /* 0x040fe40001000000 */
[C---:B------:R-:W-:Y:S02]  /*0610*/  FSEL R10, R2.reuse, 1, P4 ;  /* 0x3f800000020a7808 */ /* 0x040fe40002000000 */
[----:B------:R-:W-:-:S03]  /*0620*/  FSEL R2, R2, 1, P6 ;  /* 0x3f80000002027808 */ /* 0x000fc60003000000 */
[----:B------:R-:W0:Y:S01]  /*0630*/  MUFU.RCP R17, R17 ;  /* 0x0000001100117308 */ /* 0x000e220000001000 */
[----:B------:R-:W-:Y:S01]  /*0640*/  @!P3 FMUL R3, R3, 16777216 ;  /* 0x4b8000000303b820 */ /* 0x000fe20000400000 */
[----:B------:R-:W-:Y:S01]  /*0650*/  @!P1 FMUL R2, R2, 16777216 ;  /* 0x4b80000002029820 */ /* 0x000fe20000400000 */
[----:B------:R-:W-:Y:S02]  /*0660*/  @!P5 FMUL R10, R10, 16777216 ;  /* 0x4b8000000a0ad820 */ /* 0x000fe40000400000 */
[----:B--2---:R-:W-:Y:S01]  /*0670*/  FMUL R8, R8, R3 ;  /* 0x0000000308087220 */ /* 0x004fe20000400000 */
[----:B-1----:R-:W-:Y:S01]  /*0680*/  FMUL R12, R11, R2 ;  /* 0x000000020b0c7220 */ /* 0x002fe20000400000 */
[----:B---3--:R-:W-:Y:S01]  /*0690*/  FADD R15, -R24, R15 ;  /* 0x0000000f180f7221 */ /* 0x008fe20000000100 */
[----:B------:R-:W1:Y:S01]  /*06a0*/  LDC.64 R2, c[0x0][0x210] ;  /* 0x00008400ff027b82 */ /* 0x000e620000000a00 */
[----:B------:R-:W-:Y:S01]  /*06b0*/  FADD R21, -R6, R21 ;  /* 0x0000001506157221 */ /* 0x000fe20000000100 */
[----:B-----5:R-:W-:Y:S01]  /*06c0*/  FADD R23, -R23, R14 ;  /* 0x0000000e17177221 */ /* 0x020fe20000000100 */
[----:B------:R-:W-:Y:S01]  /*06d0*/  FADD R20, -R5, R20 ;  /* 0x0000001405147221 */ /* 0x000fe20000000100 */
[----:B------:R-:W-:Y:S01]  /*06e0*/  FMUL R12, R12, R15 ;  /* 0x0000000f0c0c7220 */ /* 0x000fe20000400000 */
[----:B0-----:R-:W-:Y:S01]  /*06f0*/  FMUL R10, R17, R10 ;  /* 0x0000000a110a7220 */ /* 0x001fe20000400000 */
[----:B------:R-:W-:Y:S01]  /*0700*/  FMUL R21, R8, R21 ;  /* 0x0000001508157220 */ /* 0x000fe20000400000 */
[----:B------:R-:W-:-:S02]  /*0710*/  FMUL R7, R7, R20 ;  /* 0x0000001407077220 */ /* 0x000fc40000400000 */
[----:B------:R-:W-:Y:S01]  /*0720*/  FMUL R10, R10, R23 ;  /* 0x000000170a0a7220 */ /* 0x000fe20000400000 */
[----:B------:R-:W-:Y:S01]  /*0730*/  FFMA R12, R12, R26, R29 ;  /* 0x0000001a0c0c7223 */ /* 0x000fe2000000001d */
[----:B------:R-:W-:Y:S01]  /*0740*/  FFMA R21, R21, R22, R4 ;  /* 0x0000001615157223 */ /* 0x000fe20000000004 */
[----:B------:R-:W-:Y:S01]  /*0750*/  FFMA R7, R7, R9, R28 ;  /* 0x0000000907077223 */ /* 0x000fe2000000001c */
[----:B------:R-:W-:-:S03]  /*0760*/  FFMA R10, R10, R25, R27 ;  /* 0x000000190a0a7223 */ /* 0x000fc6000000001b */
[----:B------:R-:W-:Y:S01]  /*0770*/  FSETP.GEU.AND P1, PT, R21, -R12, PT ;  /* 0x8000000c1500720b */ /* 0x000fe20003f2e000 */
[----:B------:R-:W-:Y:S01]  /*0780*/  FADD R12, R12, R21 ;  /* 0x000000150c0c7221 */ /* 0x000fe20000000000 */
[----:B------:R-:W-:Y:S01]  /*0790*/  FADD R4, R10, R7 ;  /* 0x000000070a047221 */ /* 0x000fe20000000000 */
[----:B------:R-:W-:-:S03]  /*07a0*/  FSETP.GEU.AND P2, PT, R7, -R10, PT ;  /* 0x8000000a0700720b */ /* 0x000fc60003f4e000 */
[----:B------:R-:W-:Y:S02]  /*07b0*/  FSEL R9, R12, RZ, P1 ;  /* 0x000000ff0c097208 */ /* 0x000fe40000800000 */
[----:B------:R-:W-:Y:S01]  /*07c0*/  FSEL R8, R4, RZ, P2 ;  /* 0x000000ff04087208 */ /* 0x000fe20001000000 */
[----:B-1----:R-:W-:Y:S01]  /*07d0*/  IMAD.WIDE R2, R0, 0x4, R2 ;  /* 0x0000000400027825 */ /* 0x002fe200078e0202 */
[----:B------:R-:W-:Y:S02]  /*07e0*/  FSETP.GTU.AND P2, PT, R9, RZ, PT ;  /* 0x000000ff0900720b */ /* 0x000fe40003f4c000 */
[----:B------:R-:W-:Y:S02]  /*07f0*/  FSETP.GTU.AND P3, PT, R8, RZ, PT ;  /* 0x000000ff0800720b */ /* 0x000fe40003f6c000 */
[----:B------:R-:W-:Y:S01]  /*0800*/  IADD3 R4, P1, R0, UR6, RZ ;  /* 0x0000000600047c10 */ /* 0x000fe2000ff3e0ff */
[----:B------:R0:W-:Y:S01]  /*0810*/  @!P0 STG.E.64 desc[UR4][R2.64], R8 ;  /* 0x0000000802008986 */ /* 0x0001e2000c101b04 */
[----:B------:R-:W-:-:S02]  /*0820*/  SEL R7, RZ, 0x100, P2 ;  /* 0x00000100ff077807 */ /* 0x000fc40001000000 */
[----:B------:R-:W-:Y:S02]  /*0830*/  SEL R6, RZ, 0x1, P3 ;  /* 0x00000001ff067807 */ /* 0x000fe40001800000 */
[----:B------:R-:W-:Y:S02]  /*0840*/  LEA.HI.X.SX32 R5, R0, UR7, 0x1, P1 ;  /* 0x0000000700057c11 */ /* 0x000fe400088f0eff */
[----:B------:R-:W-:Y:S01]  /*0850*/  IADD3 R7, R6, R7, RZ ;  /* 0x0000000706077210 */ /* 0x000fe20007ffe0ff */
[----:B0-----:R-:W-:Y:S06]  /*0860*/  @P0 EXIT ;  /* 0x000000000000094d */ /* 0x001fec0003800000 */
[----:B------:R-:W-:Y:S01]  /*0870*/  STG.E.U16 desc[UR4][R4.64], R7 ;  /* 0x0000000704007986 */ /* 0x000fe2000c101504 */
[----:B------:R-:W-:Y:S05]  /*0880*/  EXIT ;  /* 0x000000000000794d */ /* 0x000fea0003800000 */
.L_x_0:
[----:B------:R-:W-:-:S00]  /*0890*/  BRA `(.L_x_0) ;  /* 0xfffffffc00fc7947 */ /* 0x000fc0000383ffff */
[----:B------:R-:W-:-:S00]  /*08a0*/  NOP ;  /* 0x0000000000007918 */ /* 0x000fc00000000000 */
        /* <DEDUP_REMOVED lines=13> */
.L_x_1:


//--------------------- .nv.global.init           --------------------------
	.section	.nv.global.init,"aw",@progbits
.nv.global.init:
	.type		_$_str,@object
	.size		_$_str,(_$_str_$_2 - _$_str)
_$_str:
        /*0000*/ 	.byte	0x5f, 0x5f, 0x43, 0x55, 0x44, 0x41, 0x5f, 0x46, 0x54, 0x5a, 0x00
	.type		_$_str_$_2,@object
	.size		_$_str_$_2,(.L_1 - _$_str_$_2)
_$_str_$_2:
        /*000b*/ 	.byte	0x5f, 0x5f, 0x43, 0x55, 0x44, 0x41, 0x5f, 0x50, 0x52, 0x45, 0x43, 0x5f, 0x53, 0x51, 0x52, 0x54
        /*001b*/ 	.byte	0x00
.L_1:


//--------------------- .nv.constant0.triton_poi_fused__native_batch_norm_legit_no_training_add_relu_threshold_backward_2 --------------------------
	.section	.nv.constant0.triton_poi_fused__native_batch_norm_legit_no_training_add_relu_threshold_backward_2,"a",@progbits
	.sectionflags	@""
	.align	4
.nv.constant0.triton_poi_fused__native_batch_norm_legit_no_training_add_relu_threshold_backward_2:
	.zero		628
